//
// Generated by NVIDIA NVVM Compiler
//
// Compiler Build ID: CL-36424714
// Cuda compilation tools, release 13.0, V13.0.88
// Based on NVVM 20.0.0
//

.version 9.0
.target sm_100
.address_size 64

	// .globl	_Z17kernel_histogramaPiPjii
// _ZZ17kernel_histogramaPiPjiiE15local_histogram has been demoted
.extern .shared .align 16 .b8 intermedio[];

.visible .entry _Z17kernel_histogramaPiPjii(
	.param .u64 .ptr .align 1 _Z17kernel_histogramaPiPjii_param_0,
	.param .u64 .ptr .align 1 _Z17kernel_histogramaPiPjii_param_1,
	.param .u32 _Z17kernel_histogramaPiPjii_param_2,
	.param .u32 _Z17kernel_histogramaPiPjii_param_3
)
{
	.reg .pred 	%p<6>;
	.reg .b32 	%r<28>;
	.reg .b64 	%rd<9>;
	// demoted variable
	.shared .align 4 .b8 _ZZ17kernel_histogramaPiPjiiE15local_histogram[1024];
	ld.param.u64 	%rd1, [_Z17kernel_histogramaPiPjii_param_0];
	ld.param.u64 	%rd2, [_Z17kernel_histogramaPiPjii_param_1];
	ld.param.u32 	%r9, [_Z17kernel_histogramaPiPjii_param_2];
	ld.param.u32 	%r10, [_Z17kernel_histogramaPiPjii_param_3];
	mov.u32 	%r1, %tid.x;
	mov.u32 	%r2, %tid.y;
	mov.u32 	%r3, %ntid.x;
	mad.lo.s32 	%r4, %r2, %r3, %r1;
	mov.u32 	%r5, %ctaid.x;
	mov.u32 	%r6, %ctaid.y;
	setp.gt.u32 	%p1, %r4, 255;
	shl.b32 	%r11, %r4, 2;
	mov.u32 	%r12, _ZZ17kernel_histogramaPiPjiiE15local_histogram;
	add.s32 	%r7, %r12, %r11;
	@%p1 bra 	$L__BB0_2;
	mov.b32 	%r13, 0;
	st.shared.u32 	[%r7], %r13;
$L__BB0_2:
	bar.sync 	0;
	mad.lo.s32 	%r14, %r5, %r3, %r1;
	mov.u32 	%r15, %ntid.y;
	mad.lo.s32 	%r16, %r6, %r15, %r2;
	mad.lo.s32 	%r8, %r9, %r16, %r14;
	setp.ge.s32 	%p2, %r14, %r9;
	setp.ge.s32 	%p3, %r16, %r10;
	or.pred  	%p4, %p2, %p3;
	@%p4 bra 	$L__BB0_4;
	cvta.to.global.u64 	%rd3, %rd1;
	mul.wide.s32 	%rd4, %r8, 4;
	add.s64 	%rd5, %rd3, %rd4;
	ld.global.u32 	%r18, [%rd5];
	shl.b32 	%r19, %r18, 2;
	add.s32 	%r21, %r12, %r19;
	atom.shared.add.u32 	%r22, [%r21], 1;
$L__BB0_4:
	setp.gt.u32 	%p5, %r4, 255;
	bar.sync 	0;
	@%p5 bra 	$L__BB0_6;
	ld.shared.u32 	%r23, [%r7];
	mov.u32 	%r24, %nctaid.x;
	mad.lo.s32 	%r25, %r6, %r24, %r5;
	shl.b32 	%r26, %r25, 8;
	add.s32 	%r27, %r26, %r4;
	cvta.to.global.u64 	%rd6, %rd2;
	mul.wide.s32 	%rd7, %r27, 4;
	add.s64 	%rd8, %rd6, %rd7;
	st.global.u32 	[%rd8], %r23;
$L__BB0_6:
	ret;

}
	// .globl	_Z16kernel_reduccionPjS_ii
.visible .entry _Z16kernel_reduccionPjS_ii(
	.param .u64 .ptr .align 1 _Z16kernel_reduccionPjS_ii_param_0,
	.param .u64 .ptr .align 1 _Z16kernel_reduccionPjS_ii_param_1,
	.param .u32 _Z16kernel_reduccionPjS_ii_param_2,
	.param .u32 _Z16kernel_reduccionPjS_ii_param_3
)
{
	.reg .pred 	%p<7>;
	.reg .b32 	%r<29>;
	.reg .b64 	%rd<9>;

	ld.param.u64 	%rd2, [_Z16kernel_reduccionPjS_ii_param_0];
	ld.param.u64 	%rd3, [_Z16kernel_reduccionPjS_ii_param_1];
	ld.param.u32 	%r12, [_Z16kernel_reduccionPjS_ii_param_2];
	mov.u32 	%r1, %tid.x;
	mov.u32 	%r2, %ctaid.x;
	shl.b32 	%r13, %r1, 2;
	mov.u32 	%r14, intermedio;
	add.s32 	%r3, %r14, %r13;
	mov.b32 	%r15, 0;
	st.shared.u32 	[%r3], %r15;
	setp.ge.s32 	%p1, %r1, %r12;
	@%p1 bra 	$L__BB1_4;
	mov.u32 	%r4, %ntid.x;
	cvta.to.global.u64 	%rd1, %rd2;
	mov.b32 	%r26, 0;
	mov.u32 	%r27, %r1;
$L__BB1_2:
	shl.b32 	%r17, %r27, 8;
	add.s32 	%r18, %r17, %r2;
	mul.wide.s32 	%rd4, %r18, 4;
	add.s64 	%rd5, %rd1, %rd4;
	ld.global.u32 	%r19, [%rd5];
	add.s32 	%r26, %r26, %r19;
	add.s32 	%r27, %r27, %r4;
	setp.lt.s32 	%p2, %r27, %r12;
	@%p2 bra 	$L__BB1_2;
	st.shared.u32 	[%r3], %r26;
$L__BB1_4:
	bar.sync 	0;
	mov.u32 	%r28, %ntid.x;
	setp.lt.u32 	%p3, %r28, 2;
	@%p3 bra 	$L__BB1_8;
$L__BB1_5:
	shr.u32 	%r11, %r28, 1;
	setp.ge.u32 	%p4, %r1, %r11;
	@%p4 bra 	$L__BB1_7;
	shl.b32 	%r20, %r11, 2;
	add.s32 	%r21, %r3, %r20;
	ld.shared.u32 	%r22, [%r21];
	ld.shared.u32 	%r23, [%r3];
	add.s32 	%r24, %r23, %r22;
	st.shared.u32 	[%r3], %r24;
$L__BB1_7:
	bar.sync 	0;
	setp.gt.u32 	%p5, %r28, 3;
	mov.u32 	%r28, %r11;
	@%p5 bra 	$L__BB1_5;
$L__BB1_8:
	setp.ne.s32 	%p6, %r1, 0;
	@%p6 bra 	$L__BB1_10;
	ld.shared.u32 	%r25, [intermedio];
	cvta.to.global.u64 	%rd6, %rd3;
	mul.wide.u32 	%rd7, %r2, 4;
	add.s64 	%rd8, %rd6, %rd7;
	st.global.u32 	[%rd8], %r25;
$L__BB1_10:
	ret;

}


// ===== COMPILED SASS (sm_100) =====

	.target	sm_100

	.elftype	@"ET_EXEC"


//--------------------- .note.nv.tkinfo           --------------------------
	.section	.note.nv.tkinfo,"",@"SHT_NOTE"
	.sectionflags	@"SHF_NOTE_NV_TKINFO"
	.tkinfo
        /*0018*/ 	.word	0x00000002
        /*0030*/ 	.string	""
        /*0030*/ 	.string	"ptxas"
        /*0030*/ 	.string	"Cuda compilation tools, release 13.0, V13.0.88"
        /*0030*/ 	.string	"Build cuda_13.0.r13.0/compiler.36424714_0"
        /*0030*/ 	.string	"-arch sm_100 -m 64 "



//--------------------- .note.nv.cuinfo           --------------------------
	.section	.note.nv.cuinfo,"",@"SHT_NOTE"
	.sectionflags	@"SHF_NOTE_NV_CUINFO"
        /*0018*/ 	.short	0x0002
        /*001a*/ 	.short	0x0064
        /*001c*/ 	.short	0x0082
	.zero		2


//--------------------- .nv.info                  --------------------------
	.section	.nv.info,"",@"SHT_CUDA_INFO"
	.align	4


	//----- nvinfo : EIATTR_REGCOUNT
	.align		4
        /*0000*/ 	.byte	0x04, 0x2f
        /*0002*/ 	.short	(.L_1 - .L_0)
	.align		4
.L_0:
        /*0004*/ 	.word	index@(_Z17kernel_histogramaPiPjii)
        /*0008*/ 	.word	0x0000000a


	//----- nvinfo : EIATTR_FRAME_SIZE
	.align		4
.L_1:
        /*000c*/ 	.byte	0x04, 0x11
        /*000e*/ 	.short	(.L_3 - .L_2)
	.align		4
.L_2:
        /*0010*/ 	.word	index@(_Z17kernel_histogramaPiPjii)
        /*0014*/ 	.word	0x00000000


	//----- nvinfo : EIATTR_REGCOUNT
	.align		4
.L_3:
        /*0018*/ 	.byte	0x04, 0x2f
        /*001a*/ 	.short	(.L_5 - .L_4)
	.align		4
.L_4:
        /*001c*/ 	.word	index@(_Z16kernel_reduccionPjS_ii)
        /*0020*/ 	.word	0x0000000e


	//----- nvinfo : EIATTR_FRAME_SIZE
	.align		4
.L_5:
        /*0024*/ 	.byte	0x04, 0x11
        /*0026*/ 	.short	(.L_7 - .L_6)
	.align		4
.L_6:
        /*0028*/ 	.word	index@(_Z16kernel_reduccionPjS_ii)
        /*002c*/ 	.word	0x00000000


	//----- nvinfo : EIATTR_MIN_STACK_SIZE
	.align		4
.L_7:
        /*0030*/ 	.byte	0x04, 0x12
        /*0032*/ 	.short	(.L_9 - .L_8)
	.align		4
.L_8:
        /*0034*/ 	.word	index@(_Z16kernel_reduccionPjS_ii)
        /*0038*/ 	.word	0x00000000


	//----- nvinfo : EIATTR_MIN_STACK_SIZE
	.align		4
.L_9:
        /*003c*/ 	.byte	0x04, 0x12
        /*003e*/ 	.short	(.L_11 - .L_10)
	.align		4
.L_10:
        /*0040*/ 	.word	index@(_Z17kernel_histogramaPiPjii)
        /*0044*/ 	.word	0x00000000
.L_11:


//--------------------- .nv.compat                --------------------------
	.section	.nv.compat,"",@"SHT_CUDA_COMPAT_INFO"
	.align	4
        /*0000*/ 	.byte	0x02, 0x09, 0x00, 0x00, 0x02, 0x02, 0x01, 0x00, 0x02, 0x05, 0x05, 0x00, 0x03, 0x07, 0x01, 0x01
        /*0010*/ 	.byte	0x02, 0x03, 0x00, 0x00, 0x02, 0x06, 0x01, 0x00, 0x04, 0x0b, 0x08, 0x00, 0x09, 0x00, 0x00, 0x00
        /*0020*/ 	.byte	0x00, 0x00, 0x00, 0x00


//--------------------- .nv.info._Z16kernel_reduccionPjS_ii --------------------------
	.section	.nv.info._Z16kernel_reduccionPjS_ii,"",@"SHT_CUDA_INFO"
	.sectionflags	@""
	.align	4


	//----- nvinfo : EIATTR_CUDA_API_VERSION
	.align		4
        /*0000*/ 	.byte	0x04, 0x37
        /*0002*/ 	.short	(.L_13 - .L_12)
.L_12:
        /*0004*/ 	.word	0x00000082


	//----- nvinfo : EIATTR_KPARAM_INFO
	.align		4
.L_13:
        /*0008*/ 	.byte	0x04, 0x17
        /*000a*/ 	.short	(.L_15 - .L_14)
.L_14:
        /*000c*/ 	.word	0x00000000
        /*0010*/ 	.short	0x0003
        /*0012*/ 	.short	0x0014
        /*0014*/ 	.byte	0x00, 0xf0, 0x11, 0x00


	//----- nvinfo : EIATTR_KPARAM_INFO
	.align		4
.L_15:
        /*0018*/ 	.byte	0x04, 0x17
        /*001a*/ 	.short	(.L_17 - .L_16)
.L_16:
        /*001c*/ 	.word	0x00000000
        /*0020*/ 	.short	0x0002
        /*0022*/ 	.short	0x0010
        /*0024*/ 	.byte	0x00, 0xf0, 0x11, 0x00


	//----- nvinfo : EIATTR_KPARAM_INFO
	.align		4
.L_17:
        /*0028*/ 	.byte	0x04, 0x17
        /*002a*/ 	.short	(.L_19 - .L_18)
.L_18:
        /*002c*/ 	.word	0x00000000
        /*0030*/ 	.short	0x0001
        /*0032*/ 	.short	0x0008
        /*0034*/ 	.byte	0x00, 0xf5, 0x21, 0x00


	//----- nvinfo : EIATTR_KPARAM_INFO
	.align		4
.L_19:
        /*0038*/ 	.byte	0x04, 0x17
        /*003a*/ 	.short	(.L_21 - .L_20)
.L_20:
        /*003c*/ 	.word	0x00000000
        /*0040*/ 	.short	0x0000
        /*0042*/ 	.short	0x0000
        /*0044*/ 	.byte	0x00, 0xf5, 0x21, 0x00


	//----- nvinfo : EIATTR_SPARSE_MMA_MASK
	.align		4
.L_21:
        /*0048*/ 	.byte	0x03, 0x50
        /*004a*/ 	.short	0x0000


	//----- nvinfo : EIATTR_MAXREG_COUNT
	.align		4
        /*004c*/ 	.byte	0x03, 0x1b
        /*004e*/ 	.short	0x00ff


	//----- nvinfo : EIATTR_NUM_BARRIERS
	.align		4
        /*0050*/ 	.byte	0x02, 0x4c
        /*0052*/ 	.byte	0x01
	.zero		1


	//----- nvinfo : EIATTR_MERCURY_ISA_VERSION
	.align		4
        /*0054*/ 	.byte	0x03, 0x5f
        /*0056*/ 	.short	0x0101


	//----- nvinfo : EIATTR_VRC_CTA_INIT_COUNT
	.align		4
        /*0058*/ 	.byte	0x02, 0x4a
	.zero		1
	.zero		1


	//----- nvinfo : EIATTR_EXIT_INSTR_OFFSETS
	.align		4
        /*005c*/ 	.byte	0x04, 0x1c
        /*005e*/ 	.short	(.L_23 - .L_22)


	//   ....[0]....
.L_22:
        /*0060*/ 	.word	0x000002d0


	//   ....[1]....
        /*0064*/ 	.word	0x00000350


	//----- nvinfo : EIATTR_CRS_STACK_SIZE
	.align		4
.L_23:
        /*0068*/ 	.byte	0x04, 0x1e
        /*006a*/ 	.short	(.L_25 - .L_24)
.L_24:
        /*006c*/ 	.word	0x00000000


	//----- nvinfo : EIATTR_CBANK_PARAM_SIZE
	.align		4
.L_25:
        /*0070*/ 	.byte	0x03, 0x19
        /*0072*/ 	.short	0x0018


	//----- nvinfo : EIATTR_PARAM_CBANK
	.align		4
        /*0074*/ 	.byte	0x04, 0x0a
        /*0076*/ 	.short	(.L_27 - .L_26)
	.align		4
.L_26:
        /*0078*/ 	.word	index@(.nv.constant0._Z16kernel_reduccionPjS_ii)
        /*007c*/ 	.short	0x0380
        /*007e*/ 	.short	0x0018


	//----- nvinfo : EIATTR_SW_WAR
	.align		4
.L_27:
        /*0080*/ 	.byte	0x04, 0x36
        /*0082*/ 	.short	(.L_29 - .L_28)
.L_28:
        /*0084*/ 	.word	0x00000008
.L_29:


//--------------------- .nv.info._Z17kernel_histogramaPiPjii --------------------------
	.section	.nv.info._Z17kernel_histogramaPiPjii,"",@"SHT_CUDA_INFO"
	.sectionflags	@""
	.align	4


	//----- nvinfo : EIATTR_CUDA_API_VERSION
	.align		4
        /*0000*/ 	.byte	0x04, 0x37
        /*0002*/ 	.short	(.L_31 - .L_30)
.L_30:
        /*0004*/ 	.word	0x00000082


	//----- nvinfo : EIATTR_KPARAM_INFO
	.align		4
.L_31:
        /*0008*/ 	.byte	0x04, 0x17
        /*000a*/ 	.short	(.L_33 - .L_32)
.L_32:
        /*000c*/ 	.word	0x00000000
        /*0010*/ 	.short	0x0003
        /*0012*/ 	.short	0x0014
        /*0014*/ 	.byte	0x00, 0xf0, 0x11, 0x00


	//----- nvinfo : EIATTR_KPARAM_INFO
	.align		4
.L_33:
        /*0018*/ 	.byte	0x04, 0x17
        /*001a*/ 	.short	(.L_35 - .L_34)
.L_34:
        /*001c*/ 	.word	0x00000000
        /*0020*/ 	.short	0x0002
        /*0022*/ 	.short	0x0010
        /*0024*/ 	.byte	0x00, 0xf0, 0x11, 0x00


	//----- nvinfo : EIATTR_KPARAM_INFO
	.align		4
.L_35:
        /*0028*/ 	.byte	0x04, 0x17
        /*002a*/ 	.short	(.L_37 - .L_36)
.L_36:
        /*002c*/ 	.word	0x00000000
        /*0030*/ 	.short	0x0001
        /*0032*/ 	.short	0x0008
        /*0034*/ 	.byte	0x00, 0xf5, 0x21, 0x00


	//----- nvinfo : EIATTR_KPARAM_INFO
	.align		4
.L_37:
        /*0038*/ 	.byte	0x04, 0x17
        /*003a*/ 	.short	(.L_39 - .L_38)
.L_38:
        /*003c*/ 	.word	0x00000000
        /*0040*/ 	.short	0x0000
        /*0042*/ 	.short	0x0000
        /*0044*/ 	.byte	0x00, 0xf5, 0x21, 0x00


	//----- nvinfo : EIATTR_SPARSE_MMA_MASK
	.align		4
.L_39:
        /*0048*/ 	.byte	0x03, 0x50
        /*004a*/ 	.short	0x0000


	//----- nvinfo : EIATTR_MAXREG_COUNT
	.align		4
        /*004c*/ 	.byte	0x03, 0x1b
        /*004e*/ 	.short	0x00ff


	//----- nvinfo : EIATTR_NUM_BARRIERS
	.align		4
        /*0050*/ 	.byte	0x02, 0x4c
        /*0052*/ 	.byte	0x01
	.zero		1


	//----- nvinfo : EIATTR_MERCURY_ISA_VERSION
	.align		4
        /*0054*/ 	.byte	0x03, 0x5f
        /*0056*/ 	.short	0x0101


	//----- nvinfo : EIATTR_VRC_CTA_INIT_COUNT
	.align		4
        /*0058*/ 	.byte	0x02, 0x4a
	.zero		1
	.zero		1


	//----- nvinfo : EIATTR_EXIT_INSTR_OFFSETS
	.align		4
        /*005c*/ 	.byte	0x04, 0x1c
        /*005e*/ 	.short	(.L_41 - .L_40)


	//   ....[0]....
.L_40:
        /*0060*/ 	.word	0x000001f0


	//   ....[1]....
        /*0064*/ 	.word	0x00000270


	//----- nvinfo : EIATTR_CRS_STACK_SIZE
	.align		4
.L_41:
        /*0068*/ 	.byte	0x04, 0x1e
        /*006a*/ 	.short	(.L_43 - .L_42)
.L_42:
        /*006c*/ 	.word	0x00000000


	//----- nvinfo : EIATTR_CBANK_PARAM_SIZE
	.align		4
.L_43:
        /*0070*/ 	.byte	0x03, 0x19
        /*0072*/ 	.short	0x0018


	//----- nvinfo : EIATTR_PARAM_CBANK
	.align		4
        /*0074*/ 	.byte	0x04, 0x0a
        /*0076*/ 	.short	(.L_45 - .L_44)
	.align		4
.L_44:
        /*0078*/ 	.word	index@(.nv.constant0._Z17kernel_histogramaPiPjii)
        /*007c*/ 	.short	0x0380
        /*007e*/ 	.short	0x0018


	//----- nvinfo : EIATTR_SW_WAR
	.align		4
.L_45:
        /*0080*/ 	.byte	0x04, 0x36
        /*0082*/ 	.short	(.L_47 - .L_46)
.L_46:
        /*0084*/ 	.word	0x00000008
.L_47:


//--------------------- .nv.callgraph             --------------------------
	.section	.nv.callgraph,"",@"SHT_CUDA_CALLGRAPH"
	.align	4
	.sectionentsize	8
	.align		4
        /*0000*/ 	.word	0x00000000
	.align		4
        /*0004*/ 	.word	0xffffffff
	.align		4
        /*0008*/ 	.word	0x00000000
	.align		4
        /*000c*/ 	.word	0xfffffffe
	.align		4
        /*0010*/ 	.word	0x00000000
	.align		4
        /*0014*/ 	.word	0xfffffffd
	.align		4
        /*0018*/ 	.word	0x00000000
	.align		4
        /*001c*/ 	.word	0xfffffffc


//--------------------- .text._Z16kernel_reduccionPjS_ii --------------------------
	.section	.text._Z16kernel_reduccionPjS_ii,"ax",@progbits
	.align	128
        .global         _Z16kernel_reduccionPjS_ii
        .type           _Z16kernel_reduccionPjS_ii,@function
        .size           _Z16kernel_reduccionPjS_ii,(.L_x_10 - _Z16kernel_reduccionPjS_ii)
        .other          _Z16kernel_reduccionPjS_ii,@"STO_CUDA_ENTRY STV_DEFAULT"
_Z16kernel_reduccionPjS_ii:
.text._Z16kernel_reduccionPjS_ii:
[----:B------:R-:W-:Y:S08]  /*0000*/  LDC R1, c[0x0][0x37c] ;  /* 0x0000df00ff017b82 */ /* 0x000ff00000000800 */
[----:B------:R-:W0:Y:S01]  /*0010*/  S2UR UR5, SR_CgaCtaId ;  /* 0x00000000000579c3 */ /* 0x000e220000008800 */
[----:B------:R-:W1:Y:S01]  /*0020*/  S2R R8, SR_TID.X ;  /* 0x0000000000087919 */ /* 0x000e620000002100 */
[----:B------:R-:W-:Y:S01]  /*0030*/  UMOV UR4, 0x400 ;  /* 0x0000040000047882 */ /* 0x000fe20000000000 */
[----:B------:R-:W2:Y:S01]  /*0040*/  LDCU.64 UR6, c[0x0][0x358] ;  /* 0x00006b00ff0677ac */ /* 0x000ea20008000a00 */
[----:B------:R-:W-:Y:S01]  /*0050*/  BSSY.RECONVERGENT B0, `(.L_x_0) ;  /* 0x0000016000007945 */ /* 0x000fe20003800200 */
[----:B------:R-:W3:Y:S01]  /*0060*/  S2R R9, SR_CTAID.X ;  /* 0x0000000000097919 */ /* 0x000ee20000002500 */
[----:B0-----:R-:W-:Y:S01]  /*0070*/  ULEA UR4, UR5, UR4, 0x18 ;  /* 0x0000000405047291 */ /* 0x001fe2000f8ec0ff */
[----:B------:R-:W0:Y:S05]  /*0080*/  LDCU UR5, c[0x0][0x390] ;  /* 0x00007200ff0577ac */ /* 0x000e2a0008000800 */
[----:B-1----:R-:W-:-:S05]  /*0090*/  LEA R0, R8, UR4, 0x2 ;  /* 0x0000000408007c11 */ /* 0x002fca000f8e10ff */
[----:B------:R1:W-:Y:S01]  /*00a0*/  STS [R0], RZ ;  /* 0x000000ff00007388 */ /* 0x0003e20000000800 */
[----:B0-----:R-:W-:-:S13]  /*00b0*/  ISETP.GE.AND P0, PT, R8, UR5, PT ;  /* 0x0000000508007c0c */ /* 0x001fda000bf06270 */
[----:B-123--:R-:W-:Y:S05]  /*00c0*/  @P0 BRA `(.L_x_1) ;  /* 0x0000000000380947 */ /* 0x00efea0003800000 */
[----:B------:R-:W0:Y:S01]  /*00d0*/  LDC R11, c[0x0][0x360] ;  /* 0x0000d800ff0b7b82 */ /* 0x000e220000000800 */
[----:B------:R-:W-:Y:S01]  /*00e0*/  BSSY.RECONVERGENT B1, `(.L_x_2) ;  /* 0x000000b000017945 */ /* 0x000fe20003800200 */
[----:B------:R-:W-:Y:S02]  /*00f0*/  IMAD.MOV.U32 R7, RZ, RZ, RZ ;  /* 0x000000ffff077224 */ /* 0x000fe400078e00ff */
[----:B------:R-:W-:-:S04]  /*0100*/  IMAD.MOV.U32 R6, RZ, RZ, R8 ;  /* 0x000000ffff067224 */ /* 0x000fc800078e0008 */
[----:B------:R-:W1:Y:S03]  /*0110*/  LDC.64 R4, c[0x0][0x380] ;  /* 0x0000e000ff047b82 */ /* 0x000e660000000a00 */
.L_x_3:
[----:B------:R-:W-:-:S04]  /*0120*/  IMAD R3, R6, 0x100, R9 ;  /* 0x0000010006037824 */ /* 0x000fc800078e0209 */
[----:B-1----:R-:W-:-:S06]  /*0130*/  IMAD.WIDE R2, R3, 0x4, R4 ;  /* 0x0000000403027825 */ /* 0x002fcc00078e0204 */
[----:B------:R-:W2:Y:S01]  /*0140*/  LDG.E R2, desc[UR6][R2.64] ;  /* 0x0000000602027981 */ /* 0x000ea2000c1e1900 */
[----:B0-----:R-:W-:-:S04]  /*0150*/  IADD3 R6, PT, PT, R11, R6, RZ ;  /* 0x000000060b067210 */ /* 0x001fc80007ffe0ff */
[----:B------:R-:W-:Y:S01]  /*0160*/  ISETP.GE.AND P0, PT, R6, UR5, PT ;  /* 0x0000000506007c0c */ /* 0x000fe2000bf06270 */
[----:B--2---:R-:W-:-:S12]  /*0170*/  IMAD.IADD R7, R2, 0x1, R7 ;  /* 0x0000000102077824 */ /* 0x004fd800078e0207 */
[----:B------:R-:W-:Y:S05]  /*0180*/  @!P0 BRA `(.L_x_3) ;  /* 0xfffffffc00e48947 */ /* 0x000fea000383ffff */
[----:B------:R-:W-:Y:S05]  /*0190*/  BSYNC.RECONVERGENT B1 ;  /* 0x0000000000017941 */ /* 0x000fea0003800200 */
.L_x_2:
[----:B------:R0:W-:Y:S02]  /*01a0*/  STS [R0], R7 ;  /* 0x0000000700007388 */ /* 0x0001e40000000800 */
.L_x_1:
[----:B------:R-:W-:Y:S05]  /*01b0*/  BSYNC.RECONVERGENT B0 ;  /* 0x0000000000007941 */ /* 0x000fea0003800200 */
.L_x_0:
[----:B------:R-:W1:Y:S01]  /*01c0*/  LDCU UR4, c[0x0][0x360] ;  /* 0x00006c00ff0477ac */ /* 0x000e620008000800 */
[----:B------:R-:W-:Y:S01]  /*01d0*/  BAR.SYNC.DEFER_BLOCKING 0x0 ;  /* 0x0000000000007b1d */ /* 0x000fe20000010000 */
[----:B------:R-:W-:Y:S01]  /*01e0*/  ISETP.NE.AND P0, PT, R8, RZ, PT ;  /* 0x000000ff0800720c */ /* 0x000fe20003f05270 */
[----:B-1----:R-:W-:-:S09]  /*01f0*/  UISETP.GE.U32.AND UP0, UPT, UR4, 0x2, UPT ;  /* 0x000000020400788c */ /* 0x002fd2000bf06070 */
[----:B------:R-:W-:Y:S05]  /*0200*/  BRA.U !UP0, `(.L_x_4) ;  /* 0x0000000108307547 */ /* 0x000fea000b800000 */
[----:B------:R-:W-:-:S07]  /*0210*/  IMAD.U32 R2, RZ, RZ, UR4 ;  /* 0x00000004ff027e24 */ /* 0x000fce000f8e00ff */
.L_x_5:
[----:B0-----:R-:W-:-:S04]  /*0220*/  SHF.R.U32.HI R7, RZ, 0x1, R2 ;  /* 0x00000001ff077819 */ /* 0x001fc80000011602 */
[----:B------:R-:W-:-:S13]  /*0230*/  ISETP.GE.U32.AND P1, PT, R8, R7, PT ;  /* 0x000000070800720c */ /* 0x000fda0003f26070 */
[----:B------:R-:W-:Y:S01]  /*0240*/  @!P1 LEA R3, R7, R0, 0x2 ;  /* 0x0000000007039211 */ /* 0x000fe200078e10ff */
[----:B------:R-:W-:Y:S05]  /*0250*/  @!P1 LDS R4, [R0] ;  /* 0x0000000000049984 */ /* 0x000fea0000000800 */
[----:B------:R-:W0:Y:S02]  /*0260*/  @!P1 LDS R3, [R3] ;  /* 0x0000000003039984 */ /* 0x000e240000000800 */
[----:B0-----:R-:W-:-:S05]  /*0270*/  @!P1 IMAD.IADD R5, R3, 0x1, R4 ;  /* 0x0000000103059824 */ /* 0x001fca00078e0204 */
[----:B------:R1:W-:Y:S01]  /*0280*/  @!P1 STS [R0], R5 ;  /* 0x0000000500009388 */ /* 0x0003e20000000800 */
[----:B------:R-:W-:Y:S01]  /*0290*/  BAR.SYNC.DEFER_BLOCKING 0x0 ;  /* 0x0000000000007b1d */ /* 0x000fe20000010000 */
[----:B------:R-:W-:Y:S02]  /*02a0*/  ISETP.GT.U32.AND P1, PT, R2, 0x3, PT ;  /* 0x000000030200780c */ /* 0x000fe40003f24070 */
[----:B------:R-:W-:-:S11]  /*02b0*/  MOV R2, R7 ;  /* 0x0000000700027202 */ /* 0x000fd60000000f00 */
[----:B-1----:R-:W-:Y:S05]  /*02c0*/  @P1 BRA `(.L_x_5) ;  /* 0xfffffffc00d41947 */ /* 0x002fea000383ffff */
.L_x_4:
[----:B------:R-:W-:Y:S05]  /*02d0*/  @P0 EXIT ;  /* 0x000000000000094d */ /* 0x000fea0003800000 */
[----:B------:R-:W1:Y:S01]  /*02e0*/  S2UR UR5, SR_CgaCtaId ;  /* 0x00000000000579c3 */ /* 0x000e620000008800 */
[----:B------:R-:W-:-:S07]  /*02f0*/  UMOV UR4, 0x400 ;  /* 0x0000040000047882 */ /* 0x000fce0000000000 */
[----:B------:R-:W2:Y:S01]  /*0300*/  LDC.64 R2, c[0x0][0x388] ;  /* 0x0000e200ff027b82 */ /* 0x000ea20000000a00 */
[----:B-1----:R-:W-:Y:S01]  /*0310*/  ULEA UR4, UR5, UR4, 0x18 ;  /* 0x0000000405047291 */ /* 0x002fe2000f8ec0ff */
[----:B--2---:R-:W-:-:S08]  /*0320*/  IMAD.WIDE.U32 R2, R9, 0x4, R2 ;  /* 0x0000000409027825 */ /* 0x004fd000078e0002 */
[----:B------:R-:W1:Y:S04]  /*0330*/  LDS R5, [UR4] ;  /* 0x00000004ff057984 */ /* 0x000e680008000800 */
[----:B-1----:R-:W-:Y:S01]  /*0340*/  STG.E desc[UR6][R2.64], R5 ;  /* 0x0000000502007986 */ /* 0x002fe2000c101906 */
[----:B------:R-:W-:Y:S05]  /*0350*/  EXIT ;  /* 0x000000000000794d */ /* 0x000fea0003800000 */
.L_x_6:
[----:B------:R-:W-:-:S00]  /*0360*/  BRA `(.L_x_6) ;  /* 0xfffffffc00fc7947 */ /* 0x000fc0000383ffff */
[----:B------:R-:W-:-:S00]  /*0370*/  NOP ;  /* 0x0000000000007918 */ /* 0x000fc00000000000 */
        /* <DEDUP_REMOVED lines=8> */
.L_x_10:


//--------------------- .text._Z17kernel_histogramaPiPjii --------------------------
	.section	.text._Z17kernel_histogramaPiPjii,"ax",@progbits
	.align	128
        .global         _Z17kernel_histogramaPiPjii
        .type           _Z17kernel_histogramaPiPjii,@function
        .size           _Z17kernel_histogramaPiPjii,(.L_x_11 - _Z17kernel_histogramaPiPjii)
        .other          _Z17kernel_histogramaPiPjii,@"STO_CUDA_ENTRY STV_DEFAULT"
_Z17kernel_histogramaPiPjii:
.text._Z17kernel_histogramaPiPjii:
[----:B------:R-:W-:Y:S01]  /*0000*/  LDC R1, c[0x0][0x37c] ;  /* 0x0000df00ff017b82 */ /* 0x000fe20000000800 */
[----:B------:R-:W0:Y:S01]  /*0010*/  S2R R2, SR_TID.X ;  /* 0x0000000000027919 */ /* 0x000e220000002100 */
[----:B------:R-:W0:Y:S06]  /*0020*/  LDCU UR6, c[0x0][0x360] ;  /* 0x00006c00ff0677ac */ /* 0x000e2c0008000800 */
[----:B------:R-:W1:Y:S01]  /*0030*/  S2UR UR7, SR_CTAID.Y ;  /* 0x00000000000779c3 */ /* 0x000e620000002600 */
[----:B------:R-:W-:Y:S01]  /*0040*/  BSSY.RECONVERGENT B0, `(.L_x_7) ;  /* 0x0000019000007945 */ /* 0x000fe20003800200 */
[----:B------:R-:W0:Y:S01]  /*0050*/  S2R R3, SR_TID.Y ;  /* 0x0000000000037919 */ /* 0x000e220000002200 */
[----:B------:R-:W2:Y:S01]  /*0060*/  LDCU.64 UR8, c[0x0][0x390] ;  /* 0x00007200ff0877ac */ /* 0x000ea20008000a00 */
[----:B------:R-:W3:Y:S01]  /*0070*/  S2R R7, SR_CTAID.X ;  /* 0x0000000000077919 */ /* 0x000ee20000002500 */
[----:B------:R-:W-:-:S03]  /*0080*/  UMOV UR4, 0x400 ;  /* 0x0000040000047882 */ /* 0x000fc60000000000 */
[----:B------:R-:W1:Y:S08]  /*0090*/  LDC R4, c[0x0][0x364] ;  /* 0x0000d900ff047b82 */ /* 0x000e700000000800 */
[----:B------:R-:W4:Y:S01]  /*00a0*/  S2UR UR5, SR_CgaCtaId ;  /* 0x00000000000579c3 */ /* 0x000f220000008800 */
[----:B0-----:R-:W-:Y:S02]  /*00b0*/  IMAD R0, R3, UR6, R2 ;  /* 0x0000000603007c24 */ /* 0x001fe4000f8e0202 */
[----:B-1----:R-:W-:-:S02]  /*00c0*/  IMAD R3, R4, UR7, R3 ;  /* 0x0000000704037c24 */ /* 0x002fc4000f8e0203 */
[----:B---3--:R-:W-:Y:S01]  /*00d0*/  IMAD R2, R7, UR6, R2 ;  /* 0x0000000607027c24 */ /* 0x008fe2000f8e0202 */
[----:B------:R-:W-:Y:S01]  /*00e0*/  ISETP.GT.U32.AND P1, PT, R0, 0xff, PT ;  /* 0x000000ff0000780c */ /* 0x000fe20003f24070 */
[----:B----4-:R-:W-:Y:S01]  /*00f0*/  ULEA UR4, UR5, UR4, 0x18 ;  /* 0x0000000405047291 */ /* 0x010fe2000f8ec0ff */
[C---:B--2---:R-:W-:Y:S01]  /*0100*/  ISETP.GE.AND P0, PT, R3.reuse, UR9, PT ;  /* 0x0000000903007c0c */ /* 0x044fe2000bf06270 */
[----:B------:R-:W-:-:S03]  /*0110*/  IMAD R5, R3, UR8, R2 ;  /* 0x0000000803057c24 */ /* 0x000fc6000f8e0202 */
[----:B------:R-:W-:Y:S01]  /*0120*/  ISETP.GE.OR P0, PT, R2, UR8, P0 ;  /* 0x0000000802007c0c */ /* 0x000fe20008706670 */
[----:B------:R-:W0:Y:S01]  /*0130*/  LDCU.64 UR8, c[0x0][0x358] ;  /* 0x00006b00ff0877ac */ /* 0x000e220008000a00 */
[----:B------:R-:W-:-:S05]  /*0140*/  LEA R4, R0, UR4, 0x2 ;  /* 0x0000000400047c11 */ /* 0x000fca000f8e10ff */
[----:B------:R1:W-:Y:S01]  /*0150*/  @!P1 STS [R4], RZ ;  /* 0x000000ff04009388 */ /* 0x0003e20000000800 */
[----:B------:R-:W-:Y:S06]  /*0160*/  BAR.SYNC.DEFER_BLOCKING 0x0 ;  /* 0x0000000000007b1d */ /* 0x000fec0000010000 */
[----:B------:R-:W-:Y:S05]  /*0170*/  @P0 BRA `(.L_x_8) ;  /* 0x0000000000140947 */ /* 0x000fea0003800000 */
[----:B------:R-:W2:Y:S02]  /*0180*/  LDC.64 R2, c[0x0][0x380] ;  /* 0x0000e000ff027b82 */ /* 0x000ea40000000a00 */
[----:B--2---:R-:W-:-:S06]  /*0190*/  IMAD.WIDE R2, R5, 0x4, R2 ;  /* 0x0000000405027825 */ /* 0x004fcc00078e0202 */
[----:B0-----:R-:W2:Y:S02]  /*01a0*/  LDG.E R2, desc[UR8][R2.64] ;  /* 0x0000000802027981 */ /* 0x001ea4000c1e1900 */
[----:B--2---:R-:W-:-:S05]  /*01b0*/  LEA R5, R2, UR4, 0x2 ;  /* 0x0000000402057c11 */ /* 0x004fca000f8e10ff */
[----:B------:R2:W-:Y:S02]  /*01c0*/  ATOMS.POPC.INC.32 RZ, [R5+URZ] ;  /* 0x0000000005ff7f8c */ /* 0x0005e4000d8000ff */
.L_x_8:
[----:B0-----:R-:W-:Y:S05]  /*01d0*/  BSYNC.RECONVERGENT B0 ;  /* 0x0000000000007941 */ /* 0x001fea0003800200 */
.L_x_7:
[----:B------:R-:W-:Y:S06]  /*01e0*/  BAR.SYNC.DEFER_BLOCKING 0x0 ;  /* 0x0000000000007b1d */ /* 0x000fec0000010000 */
[----:B------:R-:W-:Y:S05]  /*01f0*/  @P1 EXIT ;  /* 0x000000000000194d */ /* 0x000fea0003800000 */
[----:B--2---:R-:W0:Y:S01]  /*0200*/  LDS R5, [R4] ;  /* 0x0000000004057984 */ /* 0x004e220000000800 */
[----:B------:R-:W2:Y:S08]  /*0210*/  LDC R6, c[0x0][0x370] ;  /* 0x0000dc00ff067b82 */ /* 0x000eb00000000800 */
[----:B------:R-:W3:Y:S01]  /*0220*/  LDC.64 R2, c[0x0][0x388] ;  /* 0x0000e200ff027b82 */ /* 0x000ee20000000a00 */
[----:B--2---:R-:W-:-:S05]  /*0230*/  IMAD R7, R6, UR7, R7 ;  /* 0x0000000706077c24 */ /* 0x004fca000f8e0207 */
[----:B------:R-:W-:-:S05]  /*0240*/  LEA R7, R7, R0, 0x8 ;  /* 0x0000000007077211 */ /* 0x000fca00078e40ff */
[----:B---3--:R-:W-:-:S05]  /*0250*/  IMAD.WIDE R2, R7, 0x4, R2 ;  /* 0x0000000407027825 */ /* 0x008fca00078e0202 */
[----:B0-----:R-:W-:Y:S01]  /*0260*/  STG.E desc[UR8][R2.64], R5 ;  /* 0x0000000502007986 */ /* 0x001fe2000c101908 */
[----:B------:R-:W-:Y:S05]  /*0270*/  EXIT ;  /* 0x000000000000794d */ /* 0x000fea0003800000 */
.L_x_9:
        /* <DEDUP_REMOVED lines=16> */
.L_x_11:


//--------------------- .nv.shared._Z16kernel_reduccionPjS_ii --------------------------
	.section	.nv.shared._Z16kernel_reduccionPjS_ii,"aw",@nobits
	.sectionflags	@""
	.align	16
	.zero		1024


//--------------------- .nv.shared.reserved.0     --------------------------
	.section	.nv.shared.reserved.0,"aw",@nobits
	.weak		__nv_reservedSMEM_offset_0_alias
	.size		__nv_reservedSMEM_offset_0_alias, 0, 64
	.other		__nv_reservedSMEM_offset_0_alias,@"STO_CUDA_RESERVED_SHARED STV_DEFAULT"
__nv_reservedSMEM_offset_0_alias:
	.zero		0
	.zero		64


//--------------------- .nv.shared._Z17kernel_histogramaPiPjii --------------------------
	.section	.nv.shared._Z17kernel_histogramaPiPjii,"aw",@nobits
	.sectionflags	@""
	.align	16
.nv.shared._Z17kernel_histogramaPiPjii:
	.zero		2048


//--------------------- .nv.constant0._Z16kernel_reduccionPjS_ii --------------------------
	.section	.nv.constant0._Z16kernel_reduccionPjS_ii,"a",@progbits
	.sectionflags	@""
	.align	4
.nv.constant0._Z16kernel_reduccionPjS_ii:
	.zero		920


//--------------------- .nv.constant0._Z17kernel_histogramaPiPjii --------------------------
	.section	.nv.constant0._Z17kernel_histogramaPiPjii,"a",@progbits
	.sectionflags	@""
	.align	4
.nv.constant0._Z17kernel_histogramaPiPjii:
	.zero		920


//--------------------- SYMBOLS --------------------------

	.type		.nv.reservedSmem.offset0,@object
	.size		.nv.reservedSmem.offset0,0x4
	.type		.nv.reservedSmem.cap,@object
	.size		.nv.reservedSmem.cap,0x4
